	.headerflags	@"EF_CUDA_TEXMODE_UNIFIED EF_CUDA_64BIT_ADDRESS EF_CUDA_ACCELERATORS EF_CUDA_SM90 EF_CUDA_VIRTUAL_SM(EF_CUDA_SM90)"
	.elftype	@"ET_EXEC"


//--------------------- .nv.info                  --------------------------
	.section	.nv.info,"",@"SHT_CUDA_INFO"
	.align	4


	//----- nvinfo : EIATTR_REGCOUNT
	.align		4
        /*0000*/ 	.byte	0x04, 0x2f
        /*0002*/ 	.short	(.L_3 - .L_2)
	.align		4
.L_2:
        /*0004*/ 	.word	index@(triton_poi_fused__native_batch_norm_legit_no_training_leaky_relu_1)
        /*0008*/ 	.word	0x00000010


	//----- nvinfo : EIATTR_MIN_STACK_SIZE
	.align		4
.L_3:
        /*000c*/ 	.byte	0x04, 0x12
        /*000e*/ 	.short	(.L_5 - .L_4)
	.align		4
.L_4:
        /*0010*/ 	.word	index@(triton_poi_fused__native_batch_norm_legit_no_training_leaky_relu_1)
        /*0014*/ 	.word	0x00000000


	//----- nvinfo : EIATTR_FRAME_SIZE
	.align		4
.L_5:
        /*0018*/ 	.byte	0x04, 0x11
        /*001a*/ 	.short	(.L_7 - .L_6)
	.align		4
.L_6:
        /*001c*/ 	.word	index@(triton_poi_fused__native_batch_norm_legit_no_training_leaky_relu_1)
        /*0020*/ 	.word	0x00000000


	//----- nvinfo : EIATTR_MIN_STACK_SIZE
	.align		4
.L_7:
        /*0024*/ 	.byte	0x04, 0x12
        /*0026*/ 	.short	(.L_9 - .L_8)
	.align		4
.L_8:
        /*0028*/ 	.word	index@(triton_poi_fused__native_batch_norm_legit_no_training_leaky_relu_1)
        /*002c*/ 	.word	0x00000000
.L_9:


//--------------------- .nv.info.triton_poi_fused__native_batch_norm_legit_no_training_leaky_relu_1 --------------------------
	.section	.nv.info.triton_poi_fused__native_batch_norm_legit_no_training_leaky_relu_1,"",@"SHT_CUDA_INFO"
	.sectionflags	@""
	.align	4


	//----- nvinfo : EIATTR_CUDA_API_VERSION
	.align		4
        /*0000*/ 	.byte	0x04, 0x37
        /*0002*/ 	.short	(.L_11 - .L_10)
.L_10:
        /*0004*/ 	.word	0x0000007c


	//----- nvinfo : EIATTR_KPARAM_INFO
	.align		4
.L_11:
        /*0008*/ 	.byte	0x04, 0x17
        /*000a*/ 	.short	(.L_13 - .L_12)
.L_12:
        /*000c*/ 	.word	0x00000000
        /*0010*/ 	.short	0x0006
        /*0012*/ 	.short	0x0030
        /*0014*/ 	.byte	0x00, 0xf0, 0x11, 0x00


	//----- nvinfo : EIATTR_KPARAM_INFO
	.align		4
.L_13:
        /*0018*/ 	.byte	0x04, 0x17
        /*001a*/ 	.short	(.L_15 - .L_14)
.L_14:
        /*001c*/ 	.word	0x00000000
        /*0020*/ 	.short	0x0005
        /*0022*/ 	.short	0x0028
        /*0024*/ 	.byte	0x00, 0xf4, 0x21, 0x00


	//----- nvinfo : EIATTR_KPARAM_INFO
	.align		4
.L_15:
        /*0028*/ 	.byte	0x04, 0x17
        /*002a*/ 	.short	(.L_17 - .L_16)
.L_16:
        /*002c*/ 	.word	0x00000000
        /*0030*/ 	.short	0x0004
        /*0032*/ 	.short	0x0020
        /*0034*/ 	.byte	0x00, 0xf4, 0x21, 0x00


	//----- nvinfo : EIATTR_KPARAM_INFO
	.align		4
.L_17:
        /*0038*/ 	.byte	0x04, 0x17
        /*003a*/ 	.short	(.L_19 - .L_18)
.L_18:
        /*003c*/ 	.word	0x00000000
        /*0040*/ 	.short	0x0003
        /*0042*/ 	.short	0x0018
        /*0044*/ 	.byte	0x00, 0xf4, 0x21, 0x00


	//----- nvinfo : EIATTR_KPARAM_INFO
	.align		4
.L_19:
        /*0048*/ 	.byte	0x04, 0x17
        /*004a*/ 	.short	(.L_21 - .L_20)
.L_20:
        /*004c*/ 	.word	0x00000000
        /*0050*/ 	.short	0x0002
        /*0052*/ 	.short	0x0010
        /*0054*/ 	.byte	0x00, 0xf4, 0x21, 0x00


	//----- nvinfo : EIATTR_KPARAM_INFO
	.align		4
.L_21:
        /*0058*/ 	.byte	0x04, 0x17
        /*005a*/ 	.short	(.L_23 - .L_22)
.L_22:
        /*005c*/ 	.word	0x00000000
        /*0060*/ 	.short	0x0001
        /*0062*/ 	.short	0x0008
        /*0064*/ 	.byte	0x00, 0xf4, 0x21, 0x00


	//----- nvinfo : EIATTR_KPARAM_INFO
	.align		4
.L_23:
        /*0068*/ 	.byte	0x04, 0x17
        /*006a*/ 	.short	(.L_25 - .L_24)
.L_24:
        /*006c*/ 	.word	0x00000000
        /*0070*/ 	.short	0x0000
        /*0072*/ 	.short	0x0000
        /*0074*/ 	.byte	0x00, 0xf4, 0x21, 0x00


	//----- nvinfo : EIATTR_SPARSE_MMA_MASK
	.align		4
.L_25:
        /*0078*/ 	.byte	0x03, 0x50
        /*007a*/ 	.short	0x0000


	//----- nvinfo : EIATTR_MAXREG_COUNT
	.align		4
        /*007c*/ 	.byte	0x03, 0x1b
        /*007e*/ 	.short	0x00ff


	//----- nvinfo : EIATTR_EXIT_INSTR_OFFSETS
	.align		4
        /*0080*/ 	.byte	0x04, 0x1c
        /*0082*/ 	.short	(.L_27 - .L_26)


	//   ....[0]....
.L_26:
        /*0084*/ 	.word	0x00000350


	//----- nvinfo : EIATTR_REQNTID
	.align		4
.L_27:
        /*0088*/ 	.byte	0x04, 0x10
        /*008a*/ 	.short	(.L_29 - .L_28)
.L_28:
        /*008c*/ 	.word	0x00000080
        /*0090*/ 	.word	0x00000001
        /*0094*/ 	.word	0x00000001


	//----- nvinfo : EIATTR_CBANK_PARAM_SIZE
	.align		4
.L_29:
        /*0098*/ 	.byte	0x03, 0x19
        /*009a*/ 	.short	0x0034


	//----- nvinfo : EIATTR_PARAM_CBANK
	.align		4
        /*009c*/ 	.byte	0x04, 0x0a
        /*009e*/ 	.short	(.L_31 - .L_30)
	.align		4
.L_30:
        /*00a0*/ 	.word	index@(.nv.constant0.triton_poi_fused__native_batch_norm_legit_no_training_leaky_relu_1)
        /*00a4*/ 	.short	0x0210
        /*00a6*/ 	.short	0x0034


	//----- nvinfo : EIATTR_SW_WAR
	.align		4
.L_31:
        /*00a8*/ 	.byte	0x04, 0x36
        /*00aa*/ 	.short	(.L_33 - .L_32)
.L_32:
        /*00ac*/ 	.word	0x00000008
.L_33:


//--------------------- .nv.callgraph             --------------------------
	.section	.nv.callgraph,"",@"SHT_CUDA_CALLGRAPH"
	.align	4
	.sectionentsize	8
	.align		4
        /*0000*/ 	.word	0x00000000
	.align		4
        /*0004*/ 	.word	0xffffffff
	.align		4
        /*0008*/ 	.word	0x00000000
	.align		4
        /*000c*/ 	.word	0xfffffffe
	.align		4
        /*0010*/ 	.word	0x00000000
	.align		4
        /*0014*/ 	.word	0xfffffffd
	.align		4
        /*0018*/ 	.word	0x00000000
	.align		4
        /*001c*/ 	.word	0xfffffffc


//--------------------- .nv.constant4             --------------------------
	.section	.nv.constant4,"a",@progbits
	.align	8
	.align		8
.nv.constant4:
        /*0000*/ 	.dword	_$_str
	.align		8
        /*0008*/ 	.dword	_$_str_$_2


//--------------------- .text.triton_poi_fused__native_batch_norm_legit_no_training_leaky_relu_1 --------------------------
	.section	.text.triton_poi_fused__native_batch_norm_legit_no_training_leaky_relu_1,"ax",@progbits
	.align	128
        .global         triton_poi_fused__native_batch_norm_legit_no_training_leaky_relu_1
        .type           triton_poi_fused__native_batch_norm_legit_no_training_leaky_relu_1,@function
        .size           triton_poi_fused__native_batch_norm_legit_no_training_leaky_relu_1,(.L_x_1 - triton_poi_fused__native_batch_norm_legit_no_training_leaky_relu_1)
        .other          triton_poi_fused__native_batch_norm_legit_no_training_leaky_relu_1,@"STO_CUDA_ENTRY STV_DEFAULT"
triton_poi_fused__native_batch_norm_legit_no_training_leaky_relu_1:
.text.triton_poi_fused__native_batch_norm_legit_no_training_leaky_relu_1:
[----:B------:R-:W-:Y:S01]  /*0000*/  LDC R1, c[0x0][0x28] ;  /* 0x00000a00ff017b82 */ /* 0x000fe20000000800 */
[----:B------:R-:W1:Y:S07]  /*0010*/  S2R R0, SR_TID.X ;  /* 0x0000000000007919 */ /* 0x000e6e0000002100 */
[----:B------:R-:W2:Y:S01]  /*0020*/  LDC.64 R6, c[0x0][0x228] ;  /* 0x00008a00ff067b82 */ /* 0x000ea20000000a00 */
[----:B------:R-:W-:Y:S01]  /*0030*/  ULDC.64 UR4, c[0x0][0x208] ;  /* 0x0000820000047ab9 */ /* 0x000fe20000000a00 */
[----:B------:R-:W3:Y:S06]  /*0040*/  S2R R5, SR_CTAID.X ;  /* 0x0000000000057919 */ /* 0x000eec0000002500 */
[----:B------:R-:W4:Y:S08]  /*0050*/  LDC.64 R8, c[0x0][0x230] ;  /* 0x00008c00ff087b82 */ /* 0x000f300000000a00 */
[----:B------:R-:W5:Y:S01]  /*0060*/  LDC.64 R10, c[0x0][0x238] ;  /* 0x00008e00ff0a7b82 */ /* 0x000f620000000a00 */
[----:B-1----:R-:W-:-:S02]  /*0070*/  SHF.L.U32 R0, R0, 0x1, RZ ;  /* 0x0000000100007819 */ /* 0x002fc400000006ff */
[----:B---3--:R-:W-:Y:S02]  /*0080*/  SHF.R.S32.HI R3, RZ, 0x17, R5 ;  /* 0x00000017ff037819 */ /* 0x008fe40000011405 */
[----:B------:R-:W-:Y:S02]  /*0090*/  LOP3.LUT R0, R0, 0xfe, RZ, 0xc0, !PT ;  /* 0x000000fe00007812 */ /* 0x000fe400078ec0ff */
[----:B------:R-:W-:Y:S02]  /*00a0*/  SGXT R3, R3, 0x1 ;  /* 0x000000010303781a */ /* 0x000fe40000000200 */
[----:B------:R-:W-:Y:S02]  /*00b0*/  LEA R0, R5, R0, 0x8 ;  /* 0x0000000005007211 */ /* 0x000fe400078e40ff */
[----:B------:R-:W1:Y:S02]  /*00c0*/  LDC.64 R4, c[0x0][0x220] ;  /* 0x00008800ff047b82 */ /* 0x000e640000000a00 */
[----:B------:R-:W-:-:S04]  /*00d0*/  LEA.HI R3, R3, R0, RZ, 0x8 ;  /* 0x0000000003037211 */ /* 0x000fc800078f40ff */
[----:B------:R-:W-:-:S04]  /*00e0*/  SHF.R.S32.HI R3, RZ, 0x8, R3 ;  /* 0x00000008ff037819 */ /* 0x000fc80000011403 */
[----:B------:R-:W-:-:S04]  /*00f0*/  LEA.HI R2, R3, R3, RZ, 0x3 ;  /* 0x0000000303027211 */ /* 0x000fc800078f18ff */
[----:B------:R-:W-:-:S04]  /*0100*/  LOP3.LUT R2, R2, 0xfffffff8, RZ, 0xc0, !PT ;  /* 0xfffffff802027812 */ /* 0x000fc800078ec0ff */
[----:B------:R-:W-:Y:S02]  /*0110*/  IADD3 R13, R3, -R2, RZ ;  /* 0x80000002030d7210 */ /* 0x000fe40007ffe0ff */
[----:B------:R-:W3:Y:S03]  /*0120*/  LDC.64 R2, c[0x0][0x218] ;  /* 0x00008600ff027b82 */ /* 0x000ee60000000a00 */
[----:B--2---:R-:W-:-:S06]  /*0130*/  IMAD.WIDE R6, R13, 0x4, R6 ;  /* 0x000000040d067825 */ /* 0x004fcc00078e0206 */
[----:B------:R-:W2:Y:S01]  /*0140*/  LDG.E.EL R6, desc[UR4][R6.64] ;  /* 0x0000000406067981 */ /* 0x000ea2000c2e1900 */
[----:B-1----:R-:W-:-:S06]  /*0150*/  IMAD.WIDE R4, R13, 0x4, R4 ;  /* 0x000000040d047825 */ /* 0x002fcc00078e0204 */
[----:B------:R-:W2:Y:S01]  /*0160*/  LDG.E.EL R4, desc[UR4][R4.64] ;  /* 0x0000000404047981 */ /* 0x000ea2000c2e1900 */
[----:B---3--:R-:W-:-:S06]  /*0170*/  IMAD.WIDE R2, R0, 0x4, R2 ;  /* 0x0000000400027825 */ /* 0x008fcc00078e0202 */
[----:B------:R-:W3:Y:S01]  /*0180*/  LDG.E.64 R2, desc[UR4][R2.64] ;  /* 0x0000000402027981 */ /* 0x000ee2000c1e1b00 */
[----:B----4-:R-:W-:-:S04]  /*0190*/  IMAD.WIDE R8, R13, 0x4, R8 ;  /* 0x000000040d087825 */ /* 0x010fc800078e0208 */
[----:B-----5:R-:W-:Y:S02]  /*01a0*/  IMAD.WIDE R10, R13, 0x4, R10 ;  /* 0x000000040d0a7825 */ /* 0x020fe400078e020a */
[----:B------:R-:W4:Y:S04]  /*01b0*/  LDG.E.EL R8, desc[UR4][R8.64] ;  /* 0x0000000408087981 */ /* 0x000f28000c2e1900 */
[----:B------:R-:W4:Y:S01]  /*01c0*/  LDG.E.EL R11, desc[UR4][R10.64] ;  /* 0x000000040a0b7981 */ /* 0x000f22000c2e1900 */
[----:B------:R-:W-:Y:S01]  /*01d0*/  HFMA2.MMA R12, -RZ, RZ, 1.625, 0 ;  /* 0x3e800000ff0c7435 */ /* 0x000fe200000001ff */
[----:B--2---:R-:W-:-:S04]  /*01e0*/  FADD R6, R6, 9.9999997473787516356e-06 ;  /* 0x3727c5ac06067421 */ /* 0x004fc80000000000 */
[----:B------:R-:W1:Y:S02]  /*01f0*/  MUFU.SQRT R7, R6 ;  /* 0x0000000600077308 */ /* 0x000e640000002000 */
[C---:B-1----:R-:W-:Y:S02]  /*0200*/  FSETP.GT.AND P0, PT, R7.reuse, 8.50705917302346158658e+37, PT ;  /* 0x7e8000000700780b */ /* 0x042fe40003f04000 */
[----:B------:R-:W-:-:S11]  /*0210*/  FSETP.GEU.AND P1, PT, R7, 1.175494350822287508e-38, PT ;  /* 0x008000000700780b */ /* 0x000fd60003f2e000 */
[----:B------:R-:W-:-:S04]  /*0220*/  @P0 FMUL R7, R7, 0.25 ;  /* 0x3e80000007070820 */ /* 0x000fc80000400000 */
[----:B------:R-:W-:-:S06]  /*0230*/  @!P1 FMUL R7, R7, 16777216 ;  /* 0x4b80000007079820 */ /* 0x000fcc0000400000 */
[----:B------:R-:W1:Y:S01]  /*0240*/  MUFU.RCP R7, R7 ;  /* 0x0000000700077308 */ /* 0x000e620000001000 */
[----:B------:R-:W-:Y:S01]  /*0250*/  FSEL R12, R12, 1, P0 ;  /* 0x3f8000000c0c7808 */ /* 0x000fe20000000000 */
[----:B---3--:R-:W-:-:S04]  /*0260*/  FADD R5, R3, -R4 ;  /* 0x8000000403057221 */ /* 0x008fc80000000000 */
[----:B------:R-:W-:Y:S01]  /*0270*/  @!P1 FMUL R12, R12, 16777216 ;  /* 0x4b8000000c0c9820 */ /* 0x000fe20000400000 */
[----:B------:R-:W-:Y:S02]  /*0280*/  FADD R4, R2, -R4 ;  /* 0x8000000402047221 */ /* 0x000fe40000000000 */
[----:B------:R-:W2:Y:S01]  /*0290*/  LDC.64 R2, c[0x0][0x210] ;  /* 0x00008400ff027b82 */ /* 0x000ea20000000a00 */
[----:B-1----:R-:W-:-:S04]  /*02a0*/  FMUL R12, R7, R12 ;  /* 0x0000000c070c7220 */ /* 0x002fc80000400000 */
[-C--:B------:R-:W-:Y:S01]  /*02b0*/  FMUL R4, R4, R12.reuse ;  /* 0x0000000c04047220 */ /* 0x080fe20000400000 */
[----:B------:R-:W-:-:S03]  /*02c0*/  FMUL R12, R5, R12 ;  /* 0x0000000c050c7220 */ /* 0x000fc60000400000 */
[C-C-:B----4-:R-:W-:Y:S01]  /*02d0*/  FFMA R4, R8.reuse, R4, R11.reuse ;  /* 0x0000000408047223 */ /* 0x150fe2000000000b */
[----:B------:R-:W-:-:S04]  /*02e0*/  FFMA R5, R8, R12, R11 ;  /* 0x0000000c08057223 */ /* 0x000fc8000000000b */
[----:B------:R-:W-:Y:S02]  /*02f0*/  FSETP.GT.AND P0, PT, R4, RZ, PT ;  /* 0x000000ff0400720b */ /* 0x000fe40003f04000 */
[----:B------:R-:W-:Y:S01]  /*0300*/  FSETP.GT.AND P1, PT, R5, RZ, PT ;  /* 0x000000ff0500720b */ /* 0x000fe20003f24000 */
[----:B--2---:R-:W-:-:S10]  /*0310*/  IMAD.WIDE R2, R0, 0x4, R2 ;  /* 0x0000000400027825 */ /* 0x004fd400078e0202 */
[----:B------:R-:W-:Y:S02]  /*0320*/  @!P0 FMUL R4, R4, 0.20000000298023223877 ;  /* 0x3e4ccccd04048820 */ /* 0x000fe40000400000 */
[----:B------:R-:W-:-:S05]  /*0330*/  @!P1 FMUL R5, R5, 0.20000000298023223877 ;  /* 0x3e4ccccd05059820 */ /* 0x000fca0000400000 */
[----:B------:R-:W-:Y:S01]  /*0340*/  STG.E.64 desc[UR4][R2.64], R4 ;  /* 0x0000000402007986 */ /* 0x000fe2000c101b04 */
[----:B------:R-:W-:Y:S05]  /*0350*/  EXIT ;  /* 0x000000000000794d */ /* 0x000fea0003800000 */
.L_x_0:
[----:B------:R-:W-:-:S00]  /*0360*/  BRA `(.L_x_0) ;  /* 0xfffffffc00fc7947 */ /* 0x000fc0000383ffff */
[----:B------:R-:W-:-:S00]  /*0370*/  NOP ;  /* 0x0000000000007918 */ /* 0x000fc00000000000 */
        /* <DEDUP_REMOVED lines=8> */
.L_x_1:


//--------------------- .nv.global.init           --------------------------
	.section	.nv.global.init,"aw",@progbits
.nv.global.init:
	.type		_$_str,@object
	.size		_$_str,(_$_str_$_2 - _$_str)
_$_str:
        /*0000*/ 	.byte	0x5f, 0x5f, 0x43, 0x55, 0x44, 0x41, 0x5f, 0x46, 0x54, 0x5a, 0x00
	.type		_$_str_$_2,@object
	.size		_$_str_$_2,(.L_1 - _$_str_$_2)
_$_str_$_2:
        /*000b*/ 	.byte	0x5f, 0x5f, 0x43, 0x55, 0x44, 0x41, 0x5f, 0x50, 0x52, 0x45, 0x43, 0x5f, 0x53, 0x51, 0x52, 0x54
        /*001b*/ 	.byte	0x00
.L_1:


//--------------------- .nv.constant0.triton_poi_fused__native_batch_norm_legit_no_training_leaky_relu_1 --------------------------
	.section	.nv.constant0.triton_poi_fused__native_batch_norm_legit_no_training_leaky_relu_1,"a",@progbits
	.sectionflags	@""
	.align	4
.nv.constant0.triton_poi_fused__native_batch_norm_legit_no_training_leaky_relu_1:
	.zero		580
